//
// Generated by NVIDIA NVVM Compiler
//
// Compiler Build ID: CL-36424714
// Cuda compilation tools, release 13.0, V13.0.88
// Based on NVVM 20.0.0
//

.version 9.0
.target sm_100
.address_size 64

	// .globl	_Z20kernelHistogramBasicPiS_

.visible .entry _Z20kernelHistogramBasicPiS_(
	.param .u64 .ptr .align 1 _Z20kernelHistogramBasicPiS__param_0,
	.param .u64 .ptr .align 1 _Z20kernelHistogramBasicPiS__param_1
)
{
	.reg .pred 	%p<7>;
	.reg .b32 	%r<40>;
	.reg .b64 	%rd<23>;

	ld.param.u64 	%rd3, [_Z20kernelHistogramBasicPiS__param_0];
	ld.param.u64 	%rd4, [_Z20kernelHistogramBasicPiS__param_1];
	cvta.to.global.u64 	%rd1, %rd4;
	cvta.to.global.u64 	%rd2, %rd3;
	mov.u32 	%r12, %tid.x;
	mov.u32 	%r13, %ctaid.x;
	mov.u32 	%r14, %ntid.x;
	mad.lo.s32 	%r38, %r13, %r14, %r12;
	mov.u32 	%r15, %nctaid.x;
	mul.lo.s32 	%r2, %r14, %r15;
	setp.gt.s32 	%p1, %r38, 999998;
	@%p1 bra 	$L__BB0_7;
	add.s32 	%r16, %r38, %r2;
	max.s32 	%r17, %r16, 999999;
	setp.lt.s32 	%p2, %r16, 999999;
	selp.u32 	%r18, 1, 0, %p2;
	add.s32 	%r19, %r16, %r18;
	sub.s32 	%r20, %r17, %r19;
	div.u32 	%r21, %r20, %r2;
	add.s32 	%r3, %r21, %r18;
	and.b32  	%r22, %r3, 3;
	setp.eq.s32 	%p3, %r22, 3;
	@%p3 bra 	$L__BB0_4;
	add.s32 	%r23, %r3, 1;
	and.b32  	%r24, %r23, 3;
	neg.s32 	%r36, %r24;
$L__BB0_3:
	.pragma "nounroll";
	mul.wide.s32 	%rd5, %r38, 4;
	add.s64 	%rd6, %rd2, %rd5;
	ld.global.u32 	%r25, [%rd6];
	mul.wide.s32 	%rd7, %r25, 4;
	add.s64 	%rd8, %rd1, %rd7;
	atom.global.add.u32 	%r26, [%rd8], 1;
	add.s32 	%r38, %r38, %r2;
	add.s32 	%r36, %r36, 1;
	setp.ne.s32 	%p4, %r36, 0;
	@%p4 bra 	$L__BB0_3;
$L__BB0_4:
	setp.lt.u32 	%p5, %r3, 3;
	@%p5 bra 	$L__BB0_7;
	mul.wide.s32 	%rd13, %r2, 4;
	shl.b32 	%r35, %r2, 2;
$L__BB0_6:
	mul.wide.s32 	%rd9, %r38, 4;
	add.s64 	%rd10, %rd2, %rd9;
	ld.global.u32 	%r27, [%rd10];
	mul.wide.s32 	%rd11, %r27, 4;
	add.s64 	%rd12, %rd1, %rd11;
	atom.global.add.u32 	%r28, [%rd12], 1;
	add.s64 	%rd14, %rd10, %rd13;
	ld.global.u32 	%r29, [%rd14];
	mul.wide.s32 	%rd15, %r29, 4;
	add.s64 	%rd16, %rd1, %rd15;
	atom.global.add.u32 	%r30, [%rd16], 1;
	add.s64 	%rd17, %rd14, %rd13;
	ld.global.u32 	%r31, [%rd17];
	mul.wide.s32 	%rd18, %r31, 4;
	add.s64 	%rd19, %rd1, %rd18;
	atom.global.add.u32 	%r32, [%rd19], 1;
	add.s64 	%rd20, %rd17, %rd13;
	ld.global.u32 	%r33, [%rd20];
	mul.wide.s32 	%rd21, %r33, 4;
	add.s64 	%rd22, %rd1, %rd21;
	atom.global.add.u32 	%r34, [%rd22], 1;
	add.s32 	%r38, %r35, %r38;
	setp.lt.s32 	%p6, %r38, 999999;
	@%p6 bra 	$L__BB0_6;
$L__BB0_7:
	ret;

}


// ===== COMPILED SASS (sm_100) =====

	.target	sm_100

	.elftype	@"ET_EXEC"


//--------------------- .note.nv.tkinfo           --------------------------
	.section	.note.nv.tkinfo,"",@"SHT_NOTE"
	.sectionflags	@"SHF_NOTE_NV_TKINFO"
	.tkinfo
        /*0018*/ 	.word	0x00000002
        /*0030*/ 	.string	""
        /*0030*/ 	.string	"ptxas"
        /*0030*/ 	.string	"Cuda compilation tools, release 13.0, V13.0.88"
        /*0030*/ 	.string	"Build cuda_13.0.r13.0/compiler.36424714_0"
        /*0030*/ 	.string	"-arch sm_100 -m 64 "



//--------------------- .note.nv.cuinfo           --------------------------
	.section	.note.nv.cuinfo,"",@"SHT_NOTE"
	.sectionflags	@"SHF_NOTE_NV_CUINFO"
        /*0018*/ 	.short	0x0002
        /*001a*/ 	.short	0x0064
        /*001c*/ 	.short	0x0082
	.zero		2


//--------------------- .nv.info                  --------------------------
	.section	.nv.info,"",@"SHT_CUDA_INFO"
	.align	4


	//----- nvinfo : EIATTR_REGCOUNT
	.align		4
        /*0000*/ 	.byte	0x04, 0x2f
        /*0002*/ 	.short	(.L_1 - .L_0)
	.align		4
.L_0:
        /*0004*/ 	.word	index@(_Z20kernelHistogramBasicPiS_)
        /*0008*/ 	.word	0x0000001a


	//----- nvinfo : EIATTR_FRAME_SIZE
	.align		4
.L_1:
        /*000c*/ 	.byte	0x04, 0x11
        /*000e*/ 	.short	(.L_3 - .L_2)
	.align		4
.L_2:
        /*0010*/ 	.word	index@(_Z20kernelHistogramBasicPiS_)
        /*0014*/ 	.word	0x00000000


	//----- nvinfo : EIATTR_MIN_STACK_SIZE
	.align		4
.L_3:
        /*0018*/ 	.byte	0x04, 0x12
        /*001a*/ 	.short	(.L_5 - .L_4)
	.align		4
.L_4:
        /*001c*/ 	.word	index@(_Z20kernelHistogramBasicPiS_)
        /*0020*/ 	.word	0x00000000
.L_5:


//--------------------- .nv.compat                --------------------------
	.section	.nv.compat,"",@"SHT_CUDA_COMPAT_INFO"
	.align	4
        /*0000*/ 	.byte	0x02, 0x09, 0x00, 0x00, 0x02, 0x02, 0x01, 0x00, 0x02, 0x05, 0x05, 0x00, 0x03, 0x07, 0x01, 0x01
        /*0010*/ 	.byte	0x02, 0x03, 0x00, 0x00, 0x02, 0x06, 0x01, 0x00, 0x04, 0x0b, 0x08, 0x00, 0x09, 0x00, 0x00, 0x00
        /*0020*/ 	.byte	0x00, 0x00, 0x00, 0x00


//--------------------- .nv.info._Z20kernelHistogramBasicPiS_ --------------------------
	.section	.nv.info._Z20kernelHistogramBasicPiS_,"",@"SHT_CUDA_INFO"
	.sectionflags	@""
	.align	4


	//----- nvinfo : EIATTR_CUDA_API_VERSION
	.align		4
        /*0000*/ 	.byte	0x04, 0x37
        /*0002*/ 	.short	(.L_7 - .L_6)
.L_6:
        /*0004*/ 	.word	0x00000082


	//----- nvinfo : EIATTR_KPARAM_INFO
	.align		4
.L_7:
        /*0008*/ 	.byte	0x04, 0x17
        /*000a*/ 	.short	(.L_9 - .L_8)
.L_8:
        /*000c*/ 	.word	0x00000000
        /*0010*/ 	.short	0x0001
        /*0012*/ 	.short	0x0008
        /*0014*/ 	.byte	0x00, 0xf5, 0x21, 0x00


	//----- nvinfo : EIATTR_KPARAM_INFO
	.align		4
.L_9:
        /*0018*/ 	.byte	0x04, 0x17
        /*001a*/ 	.short	(.L_11 - .L_10)
.L_10:
        /*001c*/ 	.word	0x00000000
        /*0020*/ 	.short	0x0000
        /*0022*/ 	.short	0x0000
        /*0024*/ 	.byte	0x00, 0xf5, 0x21, 0x00


	//----- nvinfo : EIATTR_SPARSE_MMA_MASK
	.align		4
.L_11:
        /*0028*/ 	.byte	0x03, 0x50
        /*002a*/ 	.short	0x0000


	//----- nvinfo : EIATTR_MAXREG_COUNT
	.align		4
        /*002c*/ 	.byte	0x03, 0x1b
        /*002e*/ 	.short	0x00ff


	//----- nvinfo : EIATTR_MERCURY_ISA_VERSION
	.align		4
        /*0030*/ 	.byte	0x03, 0x5f
        /*0032*/ 	.short	0x0101


	//----- nvinfo : EIATTR_VRC_CTA_INIT_COUNT
	.align		4
        /*0034*/ 	.byte	0x02, 0x4a
	.zero		1
	.zero		1


	//----- nvinfo : EIATTR_EXIT_INSTR_OFFSETS
	.align		4
        /*0038*/ 	.byte	0x04, 0x1c
        /*003a*/ 	.short	(.L_13 - .L_12)


	//   ....[0]....
.L_12:
        /*003c*/ 	.word	0x00000080


	//   ....[1]....
        /*0040*/ 	.word	0x00000380


	//   ....[2]....
        /*0044*/ 	.word	0x000004d0


	//----- nvinfo : EIATTR_CRS_STACK_SIZE
	.align		4
.L_13:
        /*0048*/ 	.byte	0x04, 0x1e
        /*004a*/ 	.short	(.L_15 - .L_14)
.L_14:
        /*004c*/ 	.word	0x00000000


	//----- nvinfo : EIATTR_CBANK_PARAM_SIZE
	.align		4
.L_15:
        /*0050*/ 	.byte	0x03, 0x19
        /*0052*/ 	.short	0x0010


	//----- nvinfo : EIATTR_PARAM_CBANK
	.align		4
        /*0054*/ 	.byte	0x04, 0x0a
        /*0056*/ 	.short	(.L_17 - .L_16)
	.align		4
.L_16:
        /*0058*/ 	.word	index@(.nv.constant0._Z20kernelHistogramBasicPiS_)
        /*005c*/ 	.short	0x0380
        /*005e*/ 	.short	0x0010


	//----- nvinfo : EIATTR_SW_WAR
	.align		4
.L_17:
        /*0060*/ 	.byte	0x04, 0x36
        /*0062*/ 	.short	(.L_19 - .L_18)
.L_18:
        /*0064*/ 	.word	0x00000008
.L_19:


//--------------------- .nv.callgraph             --------------------------
	.section	.nv.callgraph,"",@"SHT_CUDA_CALLGRAPH"
	.align	4
	.sectionentsize	8
	.align		4
        /*0000*/ 	.word	0x00000000
	.align		4
        /*0004*/ 	.word	0xffffffff
	.align		4
        /*0008*/ 	.word	0x00000000
	.align		4
        /*000c*/ 	.word	0xfffffffe
	.align		4
        /*0010*/ 	.word	0x00000000
	.align		4
        /*0014*/ 	.word	0xfffffffd
	.align		4
        /*0018*/ 	.word	0x00000000
	.align		4
        /*001c*/ 	.word	0xfffffffc


//--------------------- .text._Z20kernelHistogramBasicPiS_ --------------------------
	.section	.text._Z20kernelHistogramBasicPiS_,"ax",@progbits
	.align	128
        .global         _Z20kernelHistogramBasicPiS_
        .type           _Z20kernelHistogramBasicPiS_,@function
        .size           _Z20kernelHistogramBasicPiS_,(.L_x_5 - _Z20kernelHistogramBasicPiS_)
        .other          _Z20kernelHistogramBasicPiS_,@"STO_CUDA_ENTRY STV_DEFAULT"
_Z20kernelHistogramBasicPiS_:
.text._Z20kernelHistogramBasicPiS_:
[----:B------:R-:W-:Y:S01]  /*0000*/  LDC R1, c[0x0][0x37c] ;  /* 0x0000df00ff017b82 */ /* 0x000fe20000000800 */
[----:B------:R-:W0:Y:S07]  /*0010*/  S2R R7, SR_TID.X ;  /* 0x0000000000077919 */ /* 0x000e2e0000002100 */
[----:B------:R-:W0:Y:S08]  /*0020*/  S2UR UR4, SR_CTAID.X ;  /* 0x00000000000479c3 */ /* 0x000e300000002500 */
[----:B------:R-:W0:Y:S01]  /*0030*/  LDC R0, c[0x0][0x360] ;  /* 0x0000d800ff007b82 */ /* 0x000e220000000800 */
[----:B------:R-:W1:Y:S01]  /*0040*/  LDCU UR5, c[0x0][0x370] ;  /* 0x00006e00ff0577ac */ /* 0x000e620008000800 */
[----:B0-----:R-:W-:-:S02]  /*0050*/  IMAD R7, R0, UR4, R7 ;  /* 0x0000000400077c24 */ /* 0x001fc4000f8e0207 */
[----:B-1----:R-:W-:-:S03]  /*0060*/  IMAD R0, R0, UR5, RZ ;  /* 0x0000000500007c24 */ /* 0x002fc6000f8e02ff */
[----:B------:R-:W-:-:S13]  /*0070*/  ISETP.GT.AND P0, PT, R7, 0xf423e, PT ;  /* 0x000f423e0700780c */ /* 0x000fda0003f04270 */
[----:B------:R-:W-:Y:S05]  /*0080*/  @P0 EXIT ;  /* 0x000000000000094d */ /* 0x000fea0003800000 */
[----:B------:R-:W0:Y:S01]  /*0090*/  I2F.U32.RP R8, R0 ;  /* 0x0000000000087306 */ /* 0x000e220000209000 */
[C---:B------:R-:W-:Y:S01]  /*00a0*/  IADD3 R4, PT, PT, R0.reuse, R7, RZ ;  /* 0x0000000700047210 */ /* 0x040fe20007ffe0ff */
[----:B------:R-:W-:Y:S01]  /*00b0*/  IMAD.MOV R9, RZ, RZ, -R0 ;  /* 0x000000ffff097224 */ /* 0x000fe200078e0a00 */
[----:B------:R-:W-:Y:S01]  /*00c0*/  ISETP.NE.U32.AND P2, PT, R0, RZ, PT ;  /* 0x000000ff0000720c */ /* 0x000fe20003f45070 */
[----:B------:R-:W1:Y:S01]  /*00d0*/  LDCU.64 UR4, c[0x0][0x358] ;  /* 0x00006b00ff0477ac */ /* 0x000e620008000a00 */
[C---:B------:R-:W-:Y:S01]  /*00e0*/  ISETP.GE.AND P0, PT, R4.reuse, 0xf423f, PT ;  /* 0x000f423f0400780c */ /* 0x040fe20003f06270 */
[----:B------:R-:W-:Y:S01]  /*00f0*/  BSSY.RECONVERGENT B0, `(.L_x_0) ;  /* 0x0000028000007945 */ /* 0x000fe20003800200 */
[----:B------:R-:W-:Y:S02]  /*0100*/  VIMNMX R5, PT, PT, R4, 0xf423f, !PT ;  /* 0x000f423f04057848 */ /* 0x000fe40007fe0100 */
[----:B------:R-:W-:-:S04]  /*0110*/  SEL R6, RZ, 0x1, P0 ;  /* 0x00000001ff067807 */ /* 0x000fc80000000000 */
[----:B------:R-:W-:Y:S01]  /*0120*/  IADD3 R5, PT, PT, R5, -R4, -R6 ;  /* 0x8000000405057210 */ /* 0x000fe20007ffe806 */
[----:B0-----:R-:W0:Y:S02]  /*0130*/  MUFU.RCP R8, R8 ;  /* 0x0000000800087308 */ /* 0x001e240000001000 */
[----:B0-----:R-:W-:-:S06]  /*0140*/  IADD3 R2, PT, PT, R8, 0xffffffe, RZ ;  /* 0x0ffffffe08027810 */ /* 0x001fcc0007ffe0ff */
[----:B------:R0:W2:Y:S02]  /*0150*/  F2I.FTZ.U32.TRUNC.NTZ R3, R2 ;  /* 0x0000000200037305 */ /* 0x0000a4000021f000 */
[----:B0-----:R-:W-:Y:S02]  /*0160*/  IMAD.MOV.U32 R2, RZ, RZ, RZ ;  /* 0x000000ffff027224 */ /* 0x001fe400078e00ff */
[----:B--2---:R-:W-:-:S04]  /*0170*/  IMAD R9, R9, R3, RZ ;  /* 0x0000000309097224 */ /* 0x004fc800078e02ff */
[----:B------:R-:W-:-:S06]  /*0180*/  IMAD.HI.U32 R8, R3, R9, R2 ;  /* 0x0000000903087227 */ /* 0x000fcc00078e0002 */
[----:B------:R-:W-:-:S05]  /*0190*/  IMAD.HI.U32 R9, R8, R5, RZ ;  /* 0x0000000508097227 */ /* 0x000fca00078e00ff */
[----:B------:R-:W-:-:S05]  /*01a0*/  IADD3 R2, PT, PT, -R9, RZ, RZ ;  /* 0x000000ff09027210 */ /* 0x000fca0007ffe1ff */
[----:B------:R-:W-:Y:S02]  /*01b0*/  IMAD R5, R0, R2, R5 ;  /* 0x0000000200057224 */ /* 0x000fe400078e0205 */
[----:B------:R-:W0:Y:S03]  /*01c0*/  LDC.64 R2, c[0x0][0x388] ;  /* 0x0000e200ff027b82 */ /* 0x000e260000000a00 */
[----:B------:R-:W-:-:S13]  /*01d0*/  ISETP.GE.U32.AND P0, PT, R5, R0, PT ;  /* 0x000000000500720c */ /* 0x000fda0003f06070 */
[----:B------:R-:W-:Y:S01]  /*01e0*/  @P0 IMAD.IADD R5, R5, 0x1, -R0 ;  /* 0x0000000105050824 */ /* 0x000fe200078e0a00 */
[----:B------:R-:W-:-:S04]  /*01f0*/  @P0 IADD3 R9, PT, PT, R9, 0x1, RZ ;  /* 0x0000000109090810 */ /* 0x000fc80007ffe0ff */
[-C--:B------:R-:W-:Y:S02]  /*0200*/  ISETP.GE.U32.AND P1, PT, R5, R0.reuse, PT ;  /* 0x000000000500720c */ /* 0x080fe40003f26070 */
[----:B------:R-:W2:Y:S11]  /*0210*/  LDC.64 R4, c[0x0][0x380] ;  /* 0x0000e000ff047b82 */ /* 0x000eb60000000a00 */
[----:B------:R-:W-:Y:S01]  /*0220*/  @P1 VIADD R9, R9, 0x1 ;  /* 0x0000000109091836 */ /* 0x000fe20000000000 */
[----:B------:R-:W-:-:S04]  /*0230*/  @!P2 LOP3.LUT R9, RZ, R0, RZ, 0x33, !PT ;  /* 0x00000000ff09a212 */ /* 0x000fc800078e33ff */
[----:B------:R-:W-:-:S04]  /*0240*/  IADD3 R6, PT, PT, R6, R9, RZ ;  /* 0x0000000906067210 */ /* 0x000fc80007ffe0ff */
[C---:B------:R-:W-:Y:S02]  /*0250*/  LOP3.LUT R8, R6.reuse, 0x3, RZ, 0xc0, !PT ;  /* 0x0000000306087812 */ /* 0x040fe400078ec0ff */
[----:B------:R-:W-:Y:S02]  /*0260*/  ISETP.GE.U32.AND P1, PT, R6, 0x3, PT ;  /* 0x000000030600780c */ /* 0x000fe40003f26070 */
[----:B------:R-:W-:-:S13]  /*0270*/  ISETP.NE.AND P0, PT, R8, 0x3, PT ;  /* 0x000000030800780c */ /* 0x000fda0003f05270 */
[----:B01----:R-:W-:Y:S05]  /*0280*/  @!P0 BRA `(.L_x_1) ;  /* 0x0000000000388947 */ /* 0x003fea0003800000 */
[----:B------:R-:W0:Y:S01]  /*0290*/  LDC.64 R12, c[0x0][0x380] ;  /* 0x0000e000ff0c7b82 */ /* 0x000e220000000a00 */
[----:B------:R-:W-:-:S05]  /*02a0*/  VIADD R6, R6, 0x1 ;  /* 0x0000000106067836 */ /* 0x000fca0000000000 */
[----:B------:R-:W-:Y:S02]  /*02b0*/  LOP3.LUT R6, R6, 0x3, RZ, 0xc0, !PT ;  /* 0x0000000306067812 */ /* 0x000fe400078ec0ff */
[----:B------:R-:W1:Y:S02]  /*02c0*/  LDC.64 R14, c[0x0][0x388] ;  /* 0x0000e200ff0e7b82 */ /* 0x000e640000000a00 */
[----:B------:R-:W-:-:S07]  /*02d0*/  IADD3 R6, PT, PT, -R6, RZ, RZ ;  /* 0x000000ff06067210 */ /* 0x000fce0007ffe1ff */
.L_x_2:
[----:B0-----:R-:W-:-:S06]  /*02e0*/  IMAD.WIDE R8, R7, 0x4, R12 ;  /* 0x0000000407087825 */ /* 0x001fcc00078e020c */
[----:B------:R-:W1:Y:S01]  /*02f0*/  LDG.E R9, desc[UR4][R8.64] ;  /* 0x0000000408097981 */ /* 0x000e62000c1e1900 */
[----:B------:R-:W-:Y:S01]  /*0300*/  IADD3 R6, PT, PT, R6, 0x1, RZ ;  /* 0x0000000106067810 */ /* 0x000fe20007ffe0ff */
[----:B---3--:R-:W-:-:S03]  /*0310*/  IMAD.MOV.U32 R17, RZ, RZ, 0x1 ;  /* 0x00000001ff117424 */ /* 0x008fc600078e00ff */
[----:B------:R-:W-:Y:S01]  /*0320*/  ISETP.NE.AND P0, PT, R6, RZ, PT ;  /* 0x000000ff0600720c */ /* 0x000fe20003f05270 */
[----:B------:R-:W-:Y:S02]  /*0330*/  IMAD.IADD R7, R0, 0x1, R7 ;  /* 0x0000000100077824 */ /* 0x000fe400078e0207 */
[----:B-1----:R-:W-:-:S05]  /*0340*/  IMAD.WIDE R10, R9, 0x4, R14 ;  /* 0x00000004090a7825 */ /* 0x002fca00078e020e */
[----:B------:R3:W-:Y:S05]  /*0350*/  REDG.E.ADD.STRONG.GPU desc[UR4][R10.64], R17 ;  /* 0x000000110a00798e */ /* 0x0007ea000c12e104 */
[----:B------:R-:W-:Y:S05]  /*0360*/  @P0 BRA `(.L_x_2) ;  /* 0xfffffffc00dc0947 */ /* 0x000fea000383ffff */
.L_x_1:
[----:B------:R-:W-:Y:S05]  /*0370*/  BSYNC.RECONVERGENT B0 ;  /* 0x0000000000007941 */ /* 0x000fea0003800200 */
.L_x_0:
[----:B------:R-:W-:Y:S05]  /*0380*/  @!P1 EXIT ;  /* 0x000000000000994d */ /* 0x000fea0003800000 */
.L_x_3:
[----:B--2---:R-:W-:-:S05]  /*0390*/  IMAD.WIDE R18, R7, 0x4, R4 ;  /* 0x0000000407127825 */ /* 0x004fca00078e0204 */
[----:B0-----:R-:W2:Y:S01]  /*03a0*/  LDG.E R9, desc[UR4][R18.64] ;  /* 0x0000000412097981 */ /* 0x001ea2000c1e1900 */
[----:B------:R-:W-:Y:S02]  /*03b0*/  HFMA2 R23, -RZ, RZ, 0, 5.9604644775390625e-08 ;  /* 0x00000001ff177431 */ /* 0x000fe400000001ff */
[----:B---3--:R-:W-:-:S04]  /*03c0*/  IMAD.WIDE R10, R0, 0x4, R18 ;  /* 0x00000004000a7825 */ /* 0x008fc800078e0212 */
[----:B--2---:R-:W-:-:S05]  /*03d0*/  IMAD.WIDE R8, R9, 0x4, R2 ;  /* 0x0000000409087825 */ /* 0x004fca00078e0202 */
[----:B------:R0:W-:Y:S04]  /*03e0*/  REDG.E.ADD.STRONG.GPU desc[UR4][R8.64], R23 ;  /* 0x000000170800798e */ /* 0x0001e8000c12e104 */
[----:B------:R-:W2:Y:S01]  /*03f0*/  LDG.E R13, desc[UR4][R10.64] ;  /* 0x000000040a0d7981 */ /* 0x000ea2000c1e1900 */
[----:B------:R-:W-:-:S04]  /*0400*/  IMAD.WIDE R14, R0, 0x4, R10 ;  /* 0x00000004000e7825 */ /* 0x000fc800078e020a */
[----:B--2---:R-:W-:-:S05]  /*0410*/  IMAD.WIDE R12, R13, 0x4, R2 ;  /* 0x000000040d0c7825 */ /* 0x004fca00078e0202 */
[----:B------:R0:W-:Y:S04]  /*0420*/  REDG.E.ADD.STRONG.GPU desc[UR4][R12.64], R23 ;  /* 0x000000170c00798e */ /* 0x0001e8000c12e104 */
[----:B------:R-:W2:Y:S01]  /*0430*/  LDG.E R17, desc[UR4][R14.64] ;  /* 0x000000040e117981 */ /* 0x000ea2000c1e1900 */
[C---:B------:R-:W-:Y:S01]  /*0440*/  IMAD.WIDE R18, R0.reuse, 0x4, R14 ;  /* 0x0000000400127825 */ /* 0x040fe200078e020e */
[----:B------:R-:W-:-:S03]  /*0450*/  LEA R7, R0, R7, 0x2 ;  /* 0x0000000700077211 */ /* 0x000fc600078e10ff */
[----:B--2---:R-:W-:-:S05]  /*0460*/  IMAD.WIDE R16, R17, 0x4, R2 ;  /* 0x0000000411107825 */ /* 0x004fca00078e0202 */
[----:B------:R0:W-:Y:S04]  /*0470*/  REDG.E.ADD.STRONG.GPU desc[UR4][R16.64], R23 ;  /* 0x000000171000798e */ /* 0x0001e8000c12e104 */
[----:B------:R-:W2:Y:S01]  /*0480*/  LDG.E R19, desc[UR4][R18.64] ;  /* 0x0000000412137981 */ /* 0x000ea2000c1e1900 */
[----:B------:R-:W-:Y:S01]  /*0490*/  ISETP.GE.AND P0, PT, R7, 0xf423f, PT ;  /* 0x000f423f0700780c */ /* 0x000fe20003f06270 */
[----:B--2---:R-:W-:-:S05]  /*04a0*/  IMAD.WIDE R20, R19, 0x4, R2 ;  /* 0x0000000413147825 */ /* 0x004fca00078e0202 */
[----:B------:R0:W-:Y:S07]  /*04b0*/  REDG.E.ADD.STRONG.GPU desc[UR4][R20.64], R23 ;  /* 0x000000171400798e */ /* 0x0001ee000c12e104 */
[----:B------:R-:W-:Y:S05]  /*04c0*/  @!P0 BRA `(.L_x_3) ;  /* 0xfffffffc00b08947 */ /* 0x000fea000383ffff */
[----:B------:R-:W-:Y:S05]  /*04d0*/  EXIT ;  /* 0x000000000000794d */ /* 0x000fea0003800000 */
.L_x_4:
[----:B------:R-:W-:-:S00]  /*04e0*/  BRA `(.L_x_4) ;  /* 0xfffffffc00fc7947 */ /* 0x000fc0000383ffff */
[----:B------:R-:W-:-:S00]  /*04f0*/  NOP ;  /* 0x0000000000007918 */ /* 0x000fc00000000000 */
        /* <DEDUP_REMOVED lines=8> */
.L_x_5:


//--------------------- .nv.shared.reserved.0     --------------------------
	.section	.nv.shared.reserved.0,"aw",@nobits
	.weak		__nv_reservedSMEM_offset_0_alias
	.size		__nv_reservedSMEM_offset_0_alias, 0, 64
	.other		__nv_reservedSMEM_offset_0_alias,@"STO_CUDA_RESERVED_SHARED STV_DEFAULT"
__nv_reservedSMEM_offset_0_alias:
	.zero		0
	.zero		64


//--------------------- .nv.constant0._Z20kernelHistogramBasicPiS_ --------------------------
	.section	.nv.constant0._Z20kernelHistogramBasicPiS_,"a",@progbits
	.sectionflags	@""
	.align	4
.nv.constant0._Z20kernelHistogramBasicPiS_:
	.zero		912


//--------------------- SYMBOLS --------------------------

	.type		.nv.reservedSmem.offset0,@object
	.size		.nv.reservedSmem.offset0,0x4
